//
// Generated by NVIDIA NVVM Compiler
//
// Compiler Build ID: CL-36424714
// Cuda compilation tools, release 13.0, V13.0.88
// Based on NVVM 20.0.0
//

.version 9.0
.target sm_100
.address_size 64

	// .globl	_Z9matrixMulPiS_S_i

.visible .entry _Z9matrixMulPiS_S_i(
	.param .u64 .ptr .align 1 _Z9matrixMulPiS_S_i_param_0,
	.param .u64 .ptr .align 1 _Z9matrixMulPiS_S_i_param_1,
	.param .u64 .ptr .align 1 _Z9matrixMulPiS_S_i_param_2,
	.param .u32 _Z9matrixMulPiS_S_i_param_3
)
{
	.reg .pred 	%p<10>;
	.reg .b32 	%r<146>;
	.reg .b64 	%rd<48>;

	ld.param.u64 	%rd5, [_Z9matrixMulPiS_S_i_param_0];
	ld.param.u64 	%rd6, [_Z9matrixMulPiS_S_i_param_1];
	ld.param.u64 	%rd4, [_Z9matrixMulPiS_S_i_param_2];
	ld.param.u32 	%r56, [_Z9matrixMulPiS_S_i_param_3];
	cvta.to.global.u64 	%rd1, %rd6;
	cvta.to.global.u64 	%rd2, %rd5;
	mov.u32 	%r57, %ctaid.x;
	mov.u32 	%r58, %ntid.x;
	mov.u32 	%r59, %tid.x;
	mad.lo.s32 	%r1, %r57, %r58, %r59;
	mov.u32 	%r60, %ctaid.y;
	mov.u32 	%r61, %ntid.y;
	mul.lo.s32 	%r2, %r60, %r61;
	mov.u32 	%r3, %tid.y;
	add.s32 	%r62, %r2, %r3;
	max.s32 	%r63, %r1, %r62;
	setp.ge.s32 	%p1, %r63, %r56;
	@%p1 bra 	$L__BB0_13;
	mul.lo.s32 	%r5, %r56, %r1;
	and.b32  	%r6, %r56, 7;
	setp.lt.u32 	%p2, %r56, 8;
	mov.b32 	%r140, 0;
	mov.u32 	%r145, %r140;
	@%p2 bra 	$L__BB0_4;
	and.b32  	%r140, %r56, 2147483640;
	neg.s32 	%r134, %r140;
	add.s32 	%r67, %r3, %r56;
	add.s32 	%r133, %r67, %r2;
	shl.b32 	%r10, %r56, 3;
	shl.b32 	%r68, %r56, 1;
	add.s32 	%r132, %r62, %r68;
	mad.lo.s32 	%r131, %r56, 3, %r62;
	shl.b32 	%r69, %r56, 2;
	add.s32 	%r130, %r62, %r69;
	mad.lo.s32 	%r129, %r56, 5, %r62;
	mad.lo.s32 	%r128, %r56, 6, %r62;
	mad.lo.s32 	%r127, %r56, 7, %r62;
	add.s64 	%rd3, %rd2, 16;
	mov.b32 	%r145, 0;
	mov.u32 	%r125, %r5;
	mov.u32 	%r126, %r62;
$L__BB0_3:
	.pragma "nounroll";
	mul.wide.s32 	%rd7, %r125, 4;
	add.s64 	%rd8, %rd3, %rd7;
	ld.global.u32 	%r70, [%rd8+-16];
	mul.wide.u32 	%rd9, %r126, 4;
	add.s64 	%rd10, %rd1, %rd9;
	ld.global.u32 	%r71, [%rd10];
	mad.lo.s32 	%r72, %r71, %r70, %r145;
	ld.global.u32 	%r73, [%rd8+-12];
	mul.wide.u32 	%rd11, %r133, 4;
	add.s64 	%rd12, %rd1, %rd11;
	ld.global.u32 	%r74, [%rd12];
	mad.lo.s32 	%r75, %r74, %r73, %r72;
	ld.global.u32 	%r76, [%rd8+-8];
	mul.wide.u32 	%rd13, %r132, 4;
	add.s64 	%rd14, %rd1, %rd13;
	ld.global.u32 	%r77, [%rd14];
	mad.lo.s32 	%r78, %r77, %r76, %r75;
	ld.global.u32 	%r79, [%rd8+-4];
	mul.wide.u32 	%rd15, %r131, 4;
	add.s64 	%rd16, %rd1, %rd15;
	ld.global.u32 	%r80, [%rd16];
	mad.lo.s32 	%r81, %r80, %r79, %r78;
	ld.global.u32 	%r82, [%rd8];
	mul.wide.u32 	%rd17, %r130, 4;
	add.s64 	%rd18, %rd1, %rd17;
	ld.global.u32 	%r83, [%rd18];
	mad.lo.s32 	%r84, %r83, %r82, %r81;
	ld.global.u32 	%r85, [%rd8+4];
	mul.wide.u32 	%rd19, %r129, 4;
	add.s64 	%rd20, %rd1, %rd19;
	ld.global.u32 	%r86, [%rd20];
	mad.lo.s32 	%r87, %r86, %r85, %r84;
	ld.global.u32 	%r88, [%rd8+8];
	mul.wide.u32 	%rd21, %r128, 4;
	add.s64 	%rd22, %rd1, %rd21;
	ld.global.u32 	%r89, [%rd22];
	mad.lo.s32 	%r90, %r89, %r88, %r87;
	ld.global.u32 	%r91, [%rd8+12];
	mul.wide.u32 	%rd23, %r127, 4;
	add.s64 	%rd24, %rd1, %rd23;
	ld.global.u32 	%r92, [%rd24];
	mad.lo.s32 	%r145, %r92, %r91, %r90;
	add.s32 	%r134, %r134, 8;
	add.s32 	%r133, %r133, %r10;
	add.s32 	%r132, %r132, %r10;
	add.s32 	%r131, %r131, %r10;
	add.s32 	%r130, %r130, %r10;
	add.s32 	%r129, %r129, %r10;
	add.s32 	%r128, %r128, %r10;
	add.s32 	%r127, %r127, %r10;
	add.s32 	%r126, %r126, %r10;
	add.s32 	%r125, %r125, 8;
	setp.ne.s32 	%p3, %r134, 0;
	@%p3 bra 	$L__BB0_3;
$L__BB0_4:
	setp.eq.s32 	%p4, %r6, 0;
	@%p4 bra 	$L__BB0_12;
	and.b32  	%r42, %r56, 3;
	setp.lt.u32 	%p5, %r6, 4;
	@%p5 bra 	$L__BB0_7;
	add.s32 	%r94, %r140, %r5;
	mul.wide.s32 	%rd25, %r94, 4;
	add.s64 	%rd26, %rd2, %rd25;
	ld.global.u32 	%r95, [%rd26];
	mad.lo.s32 	%r96, %r140, %r56, %r62;
	mul.wide.u32 	%rd27, %r96, 4;
	add.s64 	%rd28, %rd1, %rd27;
	ld.global.u32 	%r97, [%rd28];
	mad.lo.s32 	%r98, %r97, %r95, %r145;
	ld.global.u32 	%r99, [%rd26+4];
	add.s32 	%r100, %r96, %r56;
	mul.wide.u32 	%rd29, %r100, 4;
	add.s64 	%rd30, %rd1, %rd29;
	ld.global.u32 	%r101, [%rd30];
	mad.lo.s32 	%r102, %r101, %r99, %r98;
	ld.global.u32 	%r103, [%rd26+8];
	add.s32 	%r104, %r100, %r56;
	mul.wide.u32 	%rd31, %r104, 4;
	add.s64 	%rd32, %rd1, %rd31;
	ld.global.u32 	%r105, [%rd32];
	mad.lo.s32 	%r106, %r105, %r103, %r102;
	ld.global.u32 	%r107, [%rd26+12];
	add.s32 	%r108, %r104, %r56;
	mul.wide.u32 	%rd33, %r108, 4;
	add.s64 	%rd34, %rd1, %rd33;
	ld.global.u32 	%r109, [%rd34];
	mad.lo.s32 	%r145, %r109, %r107, %r106;
	add.s32 	%r140, %r140, 4;
$L__BB0_7:
	setp.eq.s32 	%p6, %r42, 0;
	@%p6 bra 	$L__BB0_12;
	setp.eq.s32 	%p7, %r42, 1;
	@%p7 bra 	$L__BB0_10;
	add.s32 	%r111, %r140, %r5;
	mul.wide.s32 	%rd35, %r111, 4;
	add.s64 	%rd36, %rd2, %rd35;
	ld.global.u32 	%r112, [%rd36];
	mad.lo.s32 	%r113, %r140, %r56, %r62;
	mul.wide.u32 	%rd37, %r113, 4;
	add.s64 	%rd38, %rd1, %rd37;
	ld.global.u32 	%r114, [%rd38];
	mad.lo.s32 	%r115, %r114, %r112, %r145;
	ld.global.u32 	%r116, [%rd36+4];
	add.s32 	%r117, %r113, %r56;
	mul.wide.u32 	%rd39, %r117, 4;
	add.s64 	%rd40, %rd1, %rd39;
	ld.global.u32 	%r118, [%rd40];
	mad.lo.s32 	%r145, %r118, %r116, %r115;
	add.s32 	%r140, %r140, 2;
$L__BB0_10:
	and.b32  	%r119, %r56, 1;
	setp.eq.b32 	%p8, %r119, 1;
	not.pred 	%p9, %p8;
	@%p9 bra 	$L__BB0_12;
	add.s32 	%r120, %r140, %r5;
	mul.wide.s32 	%rd41, %r120, 4;
	add.s64 	%rd42, %rd2, %rd41;
	ld.global.u32 	%r121, [%rd42];
	mad.lo.s32 	%r122, %r140, %r56, %r62;
	mul.wide.u32 	%rd43, %r122, 4;
	add.s64 	%rd44, %rd1, %rd43;
	ld.global.u32 	%r123, [%rd44];
	mad.lo.s32 	%r145, %r123, %r121, %r145;
$L__BB0_12:
	add.s32 	%r124, %r5, %r62;
	cvta.to.global.u64 	%rd45, %rd4;
	mul.wide.s32 	%rd46, %r124, 4;
	add.s64 	%rd47, %rd45, %rd46;
	st.global.u32 	[%rd47], %r145;
$L__BB0_13:
	ret;

}


// ===== COMPILED SASS (sm_100) =====

	.target	sm_100

	.elftype	@"ET_EXEC"


//--------------------- .note.nv.tkinfo           --------------------------
	.section	.note.nv.tkinfo,"",@"SHT_NOTE"
	.sectionflags	@"SHF_NOTE_NV_TKINFO"
	.tkinfo
        /*0018*/ 	.word	0x00000002
        /*0030*/ 	.string	""
        /*0030*/ 	.string	"ptxas"
        /*0030*/ 	.string	"Cuda compilation tools, release 13.0, V13.0.88"
        /*0030*/ 	.string	"Build cuda_13.0.r13.0/compiler.36424714_0"
        /*0030*/ 	.string	"-arch sm_100 -m 64 "



//--------------------- .note.nv.cuinfo           --------------------------
	.section	.note.nv.cuinfo,"",@"SHT_NOTE"
	.sectionflags	@"SHF_NOTE_NV_CUINFO"
        /*0018*/ 	.short	0x0002
        /*001a*/ 	.short	0x0064
        /*001c*/ 	.short	0x0082
	.zero		2


//--------------------- .nv.info                  --------------------------
	.section	.nv.info,"",@"SHT_CUDA_INFO"
	.align	4


	//----- nvinfo : EIATTR_REGCOUNT
	.align		4
        /*0000*/ 	.byte	0x04, 0x2f
        /*0002*/ 	.short	(.L_1 - .L_0)
	.align		4
.L_0:
        /*0004*/ 	.word	index@(_Z9matrixMulPiS_S_i)
        /*0008*/ 	.word	0x00000020


	//----- nvinfo : EIATTR_FRAME_SIZE
	.align		4
.L_1:
        /*000c*/ 	.byte	0x04, 0x11
        /*000e*/ 	.short	(.L_3 - .L_2)
	.align		4
.L_2:
        /*0010*/ 	.word	index@(_Z9matrixMulPiS_S_i)
        /*0014*/ 	.word	0x00000000


	//----- nvinfo : EIATTR_MIN_STACK_SIZE
	.align		4
.L_3:
        /*0018*/ 	.byte	0x04, 0x12
        /*001a*/ 	.short	(.L_5 - .L_4)
	.align		4
.L_4:
        /*001c*/ 	.word	index@(_Z9matrixMulPiS_S_i)
        /*0020*/ 	.word	0x00000000
.L_5:


//--------------------- .nv.compat                --------------------------
	.section	.nv.compat,"",@"SHT_CUDA_COMPAT_INFO"
	.align	4
        /*0000*/ 	.byte	0x02, 0x09, 0x00, 0x00, 0x02, 0x02, 0x01, 0x00, 0x02, 0x05, 0x05, 0x00, 0x03, 0x07, 0x01, 0x01
        /*0010*/ 	.byte	0x02, 0x03, 0x00, 0x00, 0x02, 0x06, 0x01, 0x00, 0x04, 0x0b, 0x08, 0x00, 0x09, 0x00, 0x00, 0x00
        /*0020*/ 	.byte	0x00, 0x00, 0x00, 0x00


//--------------------- .nv.info._Z9matrixMulPiS_S_i --------------------------
	.section	.nv.info._Z9matrixMulPiS_S_i,"",@"SHT_CUDA_INFO"
	.sectionflags	@""
	.align	4


	//----- nvinfo : EIATTR_CUDA_API_VERSION
	.align		4
        /*0000*/ 	.byte	0x04, 0x37
        /*0002*/ 	.short	(.L_7 - .L_6)
.L_6:
        /*0004*/ 	.word	0x00000082


	//----- nvinfo : EIATTR_KPARAM_INFO
	.align		4
.L_7:
        /*0008*/ 	.byte	0x04, 0x17
        /*000a*/ 	.short	(.L_9 - .L_8)
.L_8:
        /*000c*/ 	.word	0x00000000
        /*0010*/ 	.short	0x0003
        /*0012*/ 	.short	0x0018
        /*0014*/ 	.byte	0x00, 0xf0, 0x11, 0x00


	//----- nvinfo : EIATTR_KPARAM_INFO
	.align		4
.L_9:
        /*0018*/ 	.byte	0x04, 0x17
        /*001a*/ 	.short	(.L_11 - .L_10)
.L_10:
        /*001c*/ 	.word	0x00000000
        /*0020*/ 	.short	0x0002
        /*0022*/ 	.short	0x0010
        /*0024*/ 	.byte	0x00, 0xf5, 0x21, 0x00


	//----- nvinfo : EIATTR_KPARAM_INFO
	.align		4
.L_11:
        /*0028*/ 	.byte	0x04, 0x17
        /*002a*/ 	.short	(.L_13 - .L_12)
.L_12:
        /*002c*/ 	.word	0x00000000
        /*0030*/ 	.short	0x0001
        /*0032*/ 	.short	0x0008
        /*0034*/ 	.byte	0x00, 0xf5, 0x21, 0x00


	//----- nvinfo : EIATTR_KPARAM_INFO
	.align		4
.L_13:
        /*0038*/ 	.byte	0x04, 0x17
        /*003a*/ 	.short	(.L_15 - .L_14)
.L_14:
        /*003c*/ 	.word	0x00000000
        /*0040*/ 	.short	0x0000
        /*0042*/ 	.short	0x0000
        /*0044*/ 	.byte	0x00, 0xf5, 0x21, 0x00


	//----- nvinfo : EIATTR_SPARSE_MMA_MASK
	.align		4
.L_15:
        /*0048*/ 	.byte	0x03, 0x50
        /*004a*/ 	.short	0x0000


	//----- nvinfo : EIATTR_MAXREG_COUNT
	.align		4
        /*004c*/ 	.byte	0x03, 0x1b
        /*004e*/ 	.short	0x00ff


	//----- nvinfo : EIATTR_MERCURY_ISA_VERSION
	.align		4
        /*0050*/ 	.byte	0x03, 0x5f
        /*0052*/ 	.short	0x0101


	//----- nvinfo : EIATTR_VRC_CTA_INIT_COUNT
	.align		4
        /*0054*/ 	.byte	0x02, 0x4a
	.zero		1
	.zero		1


	//----- nvinfo : EIATTR_EXIT_INSTR_OFFSETS
	.align		4
        /*0058*/ 	.byte	0x04, 0x1c
        /*005a*/ 	.short	(.L_17 - .L_16)


	//   ....[0]....
.L_16:
        /*005c*/ 	.word	0x000000d0


	//   ....[1]....
        /*0060*/ 	.word	0x00000930


	//----- nvinfo : EIATTR_CBANK_PARAM_SIZE
	.align		4
.L_17:
        /*0064*/ 	.byte	0x03, 0x19
        /*0066*/ 	.short	0x001c


	//----- nvinfo : EIATTR_PARAM_CBANK
	.align		4
        /*0068*/ 	.byte	0x04, 0x0a
        /*006a*/ 	.short	(.L_19 - .L_18)
	.align		4
.L_18:
        /*006c*/ 	.word	index@(.nv.constant0._Z9matrixMulPiS_S_i)
        /*0070*/ 	.short	0x0380
        /*0072*/ 	.short	0x001c


	//----- nvinfo : EIATTR_SW_WAR
	.align		4
.L_19:
        /*0074*/ 	.byte	0x04, 0x36
        /*0076*/ 	.short	(.L_21 - .L_20)
.L_20:
        /*0078*/ 	.word	0x00000008
.L_21:


//--------------------- .nv.callgraph             --------------------------
	.section	.nv.callgraph,"",@"SHT_CUDA_CALLGRAPH"
	.align	4
	.sectionentsize	8
	.align		4
        /*0000*/ 	.word	0x00000000
	.align		4
        /*0004*/ 	.word	0xffffffff
	.align		4
        /*0008*/ 	.word	0x00000000
	.align		4
        /*000c*/ 	.word	0xfffffffe
	.align		4
        /*0010*/ 	.word	0x00000000
	.align		4
        /*0014*/ 	.word	0xfffffffd
	.align		4
        /*0018*/ 	.word	0x00000000
	.align		4
        /*001c*/ 	.word	0xfffffffc


//--------------------- .text._Z9matrixMulPiS_S_i --------------------------
	.section	.text._Z9matrixMulPiS_S_i,"ax",@progbits
	.align	128
        .global         _Z9matrixMulPiS_S_i
        .type           _Z9matrixMulPiS_S_i,@function
        .size           _Z9matrixMulPiS_S_i,(.L_x_5 - _Z9matrixMulPiS_S_i)
        .other          _Z9matrixMulPiS_S_i,@"STO_CUDA_ENTRY STV_DEFAULT"
_Z9matrixMulPiS_S_i:
.text._Z9matrixMulPiS_S_i:
[----:B------:R-:W-:Y:S01]  /*0000*/  LDC R1, c[0x0][0x37c] ;  /* 0x0000df00ff017b82 */ /* 0x000fe20000000800 */
[----:B------:R-:W0:Y:S07]  /*0010*/  S2R R3, SR_TID.X ;  /* 0x0000000000037919 */ /* 0x000e2e0000002100 */
[----:B------:R-:W1:Y:S01]  /*0020*/  S2UR UR4, SR_CTAID.Y ;  /* 0x00000000000479c3 */ /* 0x000e620000002600 */
[----:B------:R-:W2:Y:S07]  /*0030*/  S2R R9, SR_TID.Y ;  /* 0x0000000000097919 */ /* 0x000eae0000002200 */
[----:B------:R-:W0:Y:S08]  /*0040*/  S2UR UR6, SR_CTAID.X ;  /* 0x00000000000679c3 */ /* 0x000e300000002500 */
[----:B------:R-:W0:Y:S01]  /*0050*/  LDC R4, c[0x0][0x360] ;  /* 0x0000d800ff047b82 */ /* 0x000e220000000800 */
[----:B------:R-:W1:Y:S07]  /*0060*/  LDCU UR5, c[0x0][0x364] ;  /* 0x00006c80ff0577ac */ /* 0x000e6e0008000800 */
[----:B------:R-:W3:Y:S01]  /*0070*/  LDC R0, c[0x0][0x398] ;  /* 0x0000e600ff007b82 */ /* 0x000ee20000000800 */
[----:B-1----:R-:W-:Y:S01]  /*0080*/  UIMAD UR4, UR4, UR5, URZ ;  /* 0x00000005040472a4 */ /* 0x002fe2000f8e02ff */
[----:B0-----:R-:W-:-:S05]  /*0090*/  IMAD R4, R4, UR6, R3 ;  /* 0x0000000604047c24 */ /* 0x001fca000f8e0203 */
[----:B--2---:R-:W-:-:S04]  /*00a0*/  IADD3 R3, PT, PT, R9, UR4, RZ ;  /* 0x0000000409037c10 */ /* 0x004fc8000fffe0ff */
[----:B------:R-:W-:-:S04]  /*00b0*/  VIMNMX R5, PT, PT, R4, R3, !PT ;  /* 0x0000000304057248 */ /* 0x000fc80007fe0100 */
[----:B---3--:R-:W-:-:S13]  /*00c0*/  ISETP.GE.AND P0, PT, R5, R0, PT ;  /* 0x000000000500720c */ /* 0x008fda0003f06270 */
[----:B------:R-:W-:Y:S05]  /*00d0*/  @P0 EXIT ;  /* 0x000000000000094d */ /* 0x000fea0003800000 */
[C---:B------:R-:W-:Y:S01]  /*00e0*/  ISETP.GE.U32.AND P1, PT, R0.reuse, 0x8, PT ;  /* 0x000000080000780c */ /* 0x040fe20003f26070 */
[----:B------:R-:W0:Y:S01]  /*00f0*/  LDCU.64 UR8, c[0x0][0x358] ;  /* 0x00006b00ff0877ac */ /* 0x000e220008000a00 */
[----:B------:R-:W-:Y:S01]  /*0100*/  LOP3.LUT R2, R0, 0x7, RZ, 0xc0, !PT ;  /* 0x0000000700027812 */ /* 0x000fe200078ec0ff */
[----:B------:R-:W-:Y:S02]  /*0110*/  HFMA2 R5, -RZ, RZ, 0, 0 ;  /* 0x00000000ff057431 */ /* 0x000fe400000001ff */
[----:B------:R-:W-:Y:S01]  /*0120*/  IMAD R4, R4, R0, RZ ;  /* 0x0000000004047224 */ /* 0x000fe200078e02ff */
[----:B------:R-:W-:Y:S02]  /*0130*/  MOV R10, RZ ;  /* 0x000000ff000a7202 */ /* 0x000fe40000000f00 */
[----:B------:R-:W-:-:S05]  /*0140*/  ISETP.NE.AND P0, PT, R2, RZ, PT ;  /* 0x000000ff0200720c */ /* 0x000fca0003f05270 */
[----:B------:R-:W-:Y:S08]  /*0150*/  @!P1 BRA `(.L_x_0) ;  /* 0x0000000000fc9947 */ /* 0x000ff00003800000 */
[----:B------:R-:W1:Y:S01]  /*0160*/  LDCU.64 UR6, c[0x0][0x380] ;  /* 0x00007000ff0677ac */ /* 0x000e620008000a00 */
[C---:B------:R-:W-:Y:S01]  /*0170*/  LOP3.LUT R5, R0.reuse, 0x7ffffff8, RZ, 0xc0, !PT ;  /* 0x7ffffff800057812 */ /* 0x040fe200078ec0ff */
[C-C-:B------:R-:W-:Y:S01]  /*0180*/  IMAD R11, R0.reuse, 0x3, R3.reuse ;  /* 0x00000003000b7824 */ /* 0x140fe200078e0203 */
[CC--:B------:R-:W-:Y:S01]  /*0190*/  LEA R7, R0.reuse, R3.reuse, 0x1 ;  /* 0x0000000300077211 */ /* 0x0c0fe200078e08ff */
[C-C-:B------:R-:W-:Y:S01]  /*01a0*/  IMAD R15, R0.reuse, 0x5, R3.reuse ;  /* 0x00000005000f7824 */ /* 0x140fe200078e0203 */
[CC--:B------:R-:W-:Y:S01]  /*01b0*/  LEA R13, R0.reuse, R3.reuse, 0x2 ;  /* 0x00000003000d7211 */ /* 0x0c0fe200078e10ff */
[C-C-:B------:R-:W-:Y:S01]  /*01c0*/  IMAD R17, R0.reuse, 0x6, R3.reuse ;  /* 0x0000000600117824 */ /* 0x140fe200078e0203 */
[----:B------:R-:W-:Y:S01]  /*01d0*/  MOV R10, RZ ;  /* 0x000000ff000a7202 */ /* 0x000fe20000000f00 */
[----:B------:R-:W-:Y:S01]  /*01e0*/  IMAD R25, R0, 0x7, R3 ;  /* 0x0000000700197824 */ /* 0x000fe200078e0203 */
[----:B------:R-:W-:Y:S02]  /*01f0*/  MOV R8, R4 ;  /* 0x0000000400087202 */ /* 0x000fe40000000f00 */
[----:B------:R-:W-:-:S02]  /*0200*/  MOV R29, R3 ;  /* 0x00000003001d7202 */ /* 0x000fc40000000f00 */
[----:B------:R-:W-:Y:S02]  /*0210*/  IADD3 R6, PT, PT, -R5, RZ, RZ ;  /* 0x000000ff05067210 */ /* 0x000fe40007ffe1ff */
[----:B------:R-:W-:Y:S01]  /*0220*/  IADD3 R9, PT, PT, R0, UR4, R9 ;  /* 0x0000000400097c10 */ /* 0x000fe2000fffe009 */
[----:B-1----:R-:W-:-:S04]  /*0230*/  UIADD3 UR5, UP0, UPT, UR6, 0x10, URZ ;  /* 0x0000001006057890 */ /* 0x002fc8000ff1e0ff */
[----:B------:R-:W-:-:S12]  /*0240*/  UIADD3.X UR4, UPT, UPT, URZ, UR7, URZ, UP0, !UPT ;  /* 0x00000007ff047290 */ /* 0x000fd800087fe4ff */
.L_x_1:
[----:B------:R-:W1:Y:S01]  /*0250*/  LDC.64 R18, c[0x0][0x388] ;  /* 0x0000e200ff127b82 */ /* 0x000e620000000a00 */
[----:B------:R-:W-:Y:S02]  /*0260*/  MOV R20, UR5 ;  /* 0x0000000500147c02 */ /* 0x000fe40008000f00 */
[----:B------:R-:W-:-:S03]  /*0270*/  MOV R21, UR4 ;  /* 0x0000000400157c02 */ /* 0x000fc60008000f00 */
[----:B------:R-:W-:-:S05]  /*0280*/  IMAD.WIDE R20, R8, 0x4, R20 ;  /* 0x0000000408147825 */ /* 0x000fca00078e0214 */
[----:B0-----:R-:W2:Y:S04]  /*0290*/  LDG.E R12, desc[UR8][R20.64+-0x10] ;  /* 0xfffff008140c7981 */ /* 0x001ea8000c1e1900 */
[----:B------:R-:W3:Y:S04]  /*02a0*/  LDG.E R14, desc[UR8][R20.64+-0xc] ;  /* 0xfffff408140e7981 */ /* 0x000ee8000c1e1900 */
[----:B------:R-:W4:Y:S01]  /*02b0*/  LDG.E R28, desc[UR8][R20.64+-0x8] ;  /* 0xfffff808141c7981 */ /* 0x000f22000c1e1900 */
[----:B-1----:R-:W-:-:S03]  /*02c0*/  IMAD.WIDE.U32 R22, R29, 0x4, R18 ;  /* 0x000000041d167825 */ /* 0x002fc600078e0012 */
[----:B------:R-:W5:Y:S04]  /*02d0*/  LDG.E R16, desc[UR8][R20.64+-0x4] ;  /* 0xfffffc0814107981 */ /* 0x000f68000c1e1900 */
[----:B------:R-:W2:Y:S01]  /*02e0*/  LDG.E R23, desc[UR8][R22.64] ;  /* 0x0000000816177981 */ /* 0x000ea2000c1e1900 */
[----:B------:R-:W-:-:S04]  /*02f0*/  IMAD.WIDE.U32 R26, R9, 0x4, R18 ;  /* 0x00000004091a7825 */ /* 0x000fc800078e0012 */
[----:B--2---:R-:W-:Y:S02]  /*0300*/  IMAD R10, R12, R23, R10 ;  /* 0x000000170c0a7224 */ /* 0x004fe400078e020a */
[--C-:B------:R-:W-:Y:S01]  /*0310*/  IMAD.WIDE.U32 R22, R7, 0x4, R18.reuse ;  /* 0x0000000407167825 */ /* 0x100fe200078e0012 */
[----:B------:R0:W3:Y:S05]  /*0320*/  LDG.E R12, desc[UR8][R26.64] ;  /* 0x000000081a0c7981 */ /* 0x0000ea000c1e1900 */
[----:B------:R-:W4:Y:S01]  /*0330*/  LDG.E R23, desc[UR8][R22.64] ;  /* 0x0000000816177981 */ /* 0x000f22000c1e1900 */
[----:B0-----:R-:W-:-:S05]  /*0340*/  IMAD.WIDE.U32 R26, R11, 0x4, R18 ;  /* 0x000000040b1a7825 */ /* 0x001fca00078e0012 */
[----:B------:R0:W5:Y:S02]  /*0350*/  LDG.E R24, desc[UR8][R26.64] ;  /* 0x000000081a187981 */ /* 0x000164000c1e1900 */
[----:B0-----:R-:W-:-:S04]  /*0360*/  IMAD.WIDE.U32 R26, R13, 0x4, R18 ;  /* 0x000000040d1a7825 */ /* 0x001fc800078e0012 */
[----:B---3--:R-:W-:Y:S02]  /*0370*/  IMAD R10, R14, R12, R10 ;  /* 0x0000000c0e0a7224 */ /* 0x008fe400078e020a */
[----:B------:R-:W2:Y:S02]  /*0380*/  LDG.E R14, desc[UR8][R20.64+0x4] ;  /* 0x00000408140e7981 */ /* 0x000ea4000c1e1900 */
[----:B----4-:R-:W-:Y:S02]  /*0390*/  IMAD R10, R28, R23, R10 ;  /* 0x000000171c0a7224 */ /* 0x010fe400078e020a */
[----:B------:R-:W3:Y:S01]  /*03a0*/  LDG.E R12, desc[UR8][R20.64+0x8] ;  /* 0x00000808140c7981 */ /* 0x000ee2000c1e1900 */
[----:B------:R-:W-:-:S03]  /*03b0*/  IMAD.WIDE.U32 R22, R15, 0x4, R18 ;  /* 0x000000040f167825 */ /* 0x000fc600078e0012 */
[----:B------:R-:W4:Y:S04]  /*03c0*/  LDG.E R28, desc[UR8][R20.64+0xc] ;  /* 0x00000c08141c7981 */ /* 0x000f28000c1e1900 */
[----:B------:R-:W2:Y:S01]  /*03d0*/  LDG.E R23, desc[UR8][R22.64] ;  /* 0x0000000816177981 */ /* 0x000ea2000c1e1900 */
[----:B-----5:R-:W-:-:S03]  /*03e0*/  IMAD R10, R16, R24, R10 ;  /* 0x00000018100a7224 */ /* 0x020fc600078e020a */
[----:B------:R0:W5:Y:S04]  /*03f0*/  LDG.E R24, desc[UR8][R26.64] ;  /* 0x000000081a187981 */ /* 0x000168000c1e1900 */
[----:B------:R-:W5:Y:S01]  /*0400*/  LDG.E R16, desc[UR8][R20.64] ;  /* 0x0000000814107981 */ /* 0x000f62000c1e1900 */
[----:B0-----:R-:W-:-:S04]  /*0410*/  IMAD.WIDE.U32 R26, R17, 0x4, R18 ;  /* 0x00000004111a7825 */ /* 0x001fc800078e0012 */
[----:B------:R-:W-:Y:S02]  /*0420*/  IMAD.WIDE.U32 R18, R25, 0x4, R18 ;  /* 0x0000000419127825 */ /* 0x000fe400078e0012 */
[----:B------:R-:W3:Y:S04]  /*0430*/  LDG.E R27, desc[UR8][R26.64] ;  /* 0x000000081a1b7981 */ /* 0x000ee8000c1e1900 */
[----:B------:R-:W4:Y:S01]  /*0440*/  LDG.E R19, desc[UR8][R18.64] ;  /* 0x0000000812137981 */ /* 0x000f22000c1e1900 */
[----:B------:R-:W-:-:S04]  /*0450*/  IADD3 R6, PT, PT, R6, 0x8, RZ ;  /* 0x0000000806067810 */ /* 0x000fc80007ffe0ff */
[----:B------:R-:W-:Y:S02]  /*0460*/  ISETP.NE.AND P1, PT, R6, RZ, PT ;  /* 0x000000ff0600720c */ /* 0x000fe40003f25270 */
[C---:B------:R-:W-:Y:S02]  /*0470*/  LEA R9, R0.reuse, R9, 0x3 ;  /* 0x0000000900097211 */ /* 0x040fe400078e18ff */
[C---:B------:R-:W-:Y:S02]  /*0480*/  LEA R7, R0.reuse, R7, 0x3 ;  /* 0x0000000700077211 */ /* 0x040fe400078e18ff */
[C---:B------:R-:W-:Y:S02]  /*0490*/  LEA R11, R0.reuse, R11, 0x3 ;  /* 0x0000000b000b7211 */ /* 0x040fe400078e18ff */
[C---:B------:R-:W-:Y:S02]  /*04a0*/  LEA R13, R0.reuse, R13, 0x3 ;  /* 0x0000000d000d7211 */ /* 0x040fe400078e18ff */
[----:B------:R-:W-:-:S02]  /*04b0*/  LEA R15, R0, R15, 0x3 ;  /* 0x0000000f000f7211 */ /* 0x000fc400078e18ff */
[C---:B------:R-:W-:Y:S02]  /*04c0*/  LEA R17, R0.reuse, R17, 0x3 ;  /* 0x0000001100117211 */ /* 0x040fe400078e18ff */
[C---:B------:R-:W-:Y:S02]  /*04d0*/  LEA R25, R0.reuse, R25, 0x3 ;  /* 0x0000001900197211 */ /* 0x040fe400078e18ff */
[----:B------:R-:W-:Y:S02]  /*04e0*/  LEA R29, R0, R29, 0x3 ;  /* 0x0000001d001d7211 */ /* 0x000fe400078e18ff */
[----:B------:R-:W-:Y:S01]  /*04f0*/  IADD3 R8, PT, PT, R8, 0x8, RZ ;  /* 0x0000000808087810 */ /* 0x000fe20007ffe0ff */
[----:B-----5:R-:W-:-:S04]  /*0500*/  IMAD R10, R16, R24, R10 ;  /* 0x00000018100a7224 */ /* 0x020fc800078e020a */
[----:B--2---:R-:W-:-:S04]  /*0510*/  IMAD R10, R14, R23, R10 ;  /* 0x000000170e0a7224 */ /* 0x004fc800078e020a */
[----:B---3--:R-:W-:-:S04]  /*0520*/  IMAD R10, R12, R27, R10 ;  /* 0x0000001b0c0a7224 */ /* 0x008fc800078e020a */
[----:B----4-:R-:W-:Y:S01]  /*0530*/  IMAD R10, R28, R19, R10 ;  /* 0x000000131c0a7224 */ /* 0x010fe200078e020a */
[----:B------:R-:W-:Y:S06]  /*0540*/  @P1 BRA `(.L_x_1) ;  /* 0xfffffffc00401947 */ /* 0x000fec000383ffff */
.L_x_0:
[----:B------:R-:W-:Y:S05]  /*0550*/  @!P0 BRA `(.L_x_2) ;  /* 0x0000000000e48947 */ /* 0x000fea0003800000 */
[----:B------:R-:W-:Y:S02]  /*0560*/  ISETP.GE.U32.AND P0, PT, R2, 0x4, PT ;  /* 0x000000040200780c */ /* 0x000fe40003f06070 */
[----:B------:R-:W-:-:S04]  /*0570*/  LOP3.LUT R18, R0, 0x3, RZ, 0xc0, !PT ;  /* 0x0000000300127812 */ /* 0x000fc800078ec0ff */
[----:B------:R-:W-:-:S07]  /*0580*/  ISETP.NE.AND P1, PT, R18, RZ, PT ;  /* 0x000000ff1200720c */ /* 0x000fce0003f25270 */
[----:B------:R-:W-:Y:S06]  /*0590*/  @!P0 BRA `(.L_x_3) ;  /* 0x0000000000648947 */ /* 0x000fec0003800000 */
[----:B------:R-:W1:Y:S01]  /*05a0*/  LDC.64 R6, c[0x0][0x388] ;  /* 0x0000e200ff067b82 */ /* 0x000e620000000a00 */
[----:B------:R-:W-:Y:S01]  /*05b0*/  IMAD R17, R5, R0, R3 ;  /* 0x0000000005117224 */ /* 0x000fe200078e0203 */
[----:B------:R-:W-:-:S04]  /*05c0*/  IADD3 R11, PT, PT, R4, R5, RZ ;  /* 0x00000005040b7210 */ /* 0x000fc80007ffe0ff */
[-C--:B------:R-:W-:Y:S02]  /*05d0*/  IADD3 R15, PT, PT, R17, R0.reuse, RZ ;  /* 0x00000000110f7210 */ /* 0x080fe40007ffe0ff */
[----:B------:R-:W2:Y:S02]  /*05e0*/  LDC.64 R8, c[0x0][0x380] ;  /* 0x0000e000ff087b82 */ /* 0x000ea40000000a00 */
[----:B------:R-:W-:Y:S01]  /*05f0*/  IADD3 R19, PT, PT, R15, R0, RZ ;  /* 0x000000000f137210 */ /* 0x000fe20007ffe0ff */
[----:B-1----:R-:W-:-:S04]  /*0600*/  IMAD.WIDE.U32 R16, R17, 0x4, R6 ;  /* 0x0000000411107825 */ /* 0x002fc800078e0006 */
[----:B------:R-:W-:Y:S02]  /*0610*/  IMAD.WIDE.U32 R14, R15, 0x4, R6 ;  /* 0x000000040f0e7825 */ /* 0x000fe400078e0006 */
[----:B0-----:R-:W3:Y:S02]  /*0620*/  LDG.E R16, desc[UR8][R16.64] ;  /* 0x0000000810107981 */ /* 0x001ee4000c1e1900 */
[----:B--2---:R-:W-:Y:S02]  /*0630*/  IMAD.WIDE R8, R11, 0x4, R8 ;  /* 0x000000040b087825 */ /* 0x004fe400078e0208 */
[----:B------:R-:W2:Y:S02]  /*0640*/  LDG.E R14, desc[UR8][R14.64] ;  /* 0x000000080e0e7981 */ /* 0x000ea4000c1e1900 */
[C-C-:B------:R-:W-:Y:S01]  /*0650*/  IMAD.WIDE.U32 R12, R19.reuse, 0x4, R6.reuse ;  /* 0x00000004130c7825 */ /* 0x140fe200078e0006 */
[----:B------:R-:W-:Y:S01]  /*0660*/  IADD3 R19, PT, PT, R19, R0, RZ ;  /* 0x0000000013137210 */ /* 0x000fe20007ffe0ff */
[----:B------:R-:W3:Y:S04]  /*0670*/  LDG.E R11, desc[UR8][R8.64] ;  /* 0x00000008080b7981 */ /* 0x000ee8000c1e1900 */
[----:B------:R-:W2:Y:S01]  /*0680*/  LDG.E R2, desc[UR8][R8.64+0x4] ;  /* 0x0000040808027981 */ /* 0x000ea2000c1e1900 */
[----:B------:R-:W-:-:S03]  /*0690*/  IMAD.WIDE.U32 R6, R19, 0x4, R6 ;  /* 0x0000000413067825 */ /* 0x000fc600078e0006 */
[----:B------:R-:W4:Y:S04]  /*06a0*/  LDG.E R12, desc[UR8][R12.64] ;  /* 0x000000080c0c7981 */ /* 0x000f28000c1e1900 */
[----:B------:R-:W4:Y:S04]  /*06b0*/  LDG.E R19, desc[UR8][R8.64+0x8] ;  /* 0x0000080808137981 */ /* 0x000f28000c1e1900 */
[----:B------:R-:W5:Y:S04]  /*06c0*/  LDG.E R21, desc[UR8][R8.64+0xc] ;  /* 0x00000c0808157981 */ /* 0x000f68000c1e1900 */
[----:B------:R-:W5:Y:S01]  /*06d0*/  LDG.E R6, desc[UR8][R6.64] ;  /* 0x0000000806067981 */ /* 0x000f62000c1e1900 */
[----:B------:R-:W-:Y:S01]  /*06e0*/  IADD3 R5, PT, PT, R5, 0x4, RZ ;  /* 0x0000000405057810 */ /* 0x000fe20007ffe0ff */
[----:B---3--:R-:W-:-:S04]  /*06f0*/  IMAD R11, R11, R16, R10 ;  /* 0x000000100b0b7224 */ /* 0x008fc800078e020a */
[----:B--2---:R-:W-:-:S04]  /*0700*/  IMAD R2, R2, R14, R11 ;  /* 0x0000000e02027224 */ /* 0x004fc800078e020b */
[----:B----4-:R-:W-:-:S04]  /*0710*/  IMAD R2, R19, R12, R2 ;  /* 0x0000000c13027224 */ /* 0x010fc800078e0202 */
[----:B-----5:R-:W-:-:S07]  /*0720*/  IMAD R10, R21, R6, R2 ;  /* 0x00000006150a7224 */ /* 0x020fce00078e0202 */
.L_x_3:
[----:B------:R-:W-:Y:S05]  /*0730*/  @!P1 BRA `(.L_x_2) ;  /* 0x00000000006c9947 */ /* 0x000fea0003800000 */
[----:B------:R-:W1:Y:S01]  /*0740*/  LDC.64 R16, c[0x0][0x388] ;  /* 0x0000e200ff107b82 */ /* 0x000e620000000a00 */
[----:B------:R-:W-:Y:S02]  /*0750*/  ISETP.NE.AND P0, PT, R18, 0x1, PT ;  /* 0x000000011200780c */ /* 0x000fe40003f05270 */
[----:B------:R-:W-:-:S04]  /*0760*/  LOP3.LUT R2, R0, 0x1, RZ, 0xc0, !PT ;  /* 0x0000000100027812 */ /* 0x000fc800078ec0ff */
[----:B------:R-:W-:Y:S01]  /*0770*/  ISETP.NE.U32.AND P1, PT, R2, 0x1, PT ;  /* 0x000000010200780c */ /* 0x000fe20003f25070 */
[----:B------:R-:W2:Y:S06]  /*0780*/  LDC.64 R6, c[0x0][0x380] ;  /* 0x0000e000ff067b82 */ /* 0x000eac0000000a00 */
[C---:B------:R-:W-:Y:S01]  /*0790*/  @P0 IMAD R15, R5.reuse, R0, R3 ;  /* 0x00000000050f0224 */ /* 0x040fe200078e0203 */
[----:B------:R-:W-:Y:S01]  /*07a0*/  @P0 IADD3 R11, PT, PT, R4, R5, RZ ;  /* 0x00000005040b0210 */ /* 0x000fe20007ffe0ff */
[----:B------:R-:W3:Y:S01]  /*07b0*/  LDC.64 R12, c[0x0][0x380] ;  /* 0x0000e000ff0c7b82 */ /* 0x000ee20000000a00 */
[----:B------:R-:W-:-:S02]  /*07c0*/  @P0 IADD3 R5, PT, PT, R5, 0x2, RZ ;  /* 0x0000000205050810 */ /* 0x000fc40007ffe0ff */
[----:B------:R-:W-:-:S05]  /*07d0*/  @P0 IADD3 R19, PT, PT, R15, R0, RZ ;  /* 0x000000000f130210 */ /* 0x000fca0007ffe0ff */
[----:B------:R-:W4:Y:S01]  /*07e0*/  LDC.64 R8, c[0x0][0x388] ;  /* 0x0000e200ff087b82 */ /* 0x000f220000000a00 */
[----:B-1----:R-:W-:-:S04]  /*07f0*/  @P0 IMAD.WIDE.U32 R14, R15, 0x4, R16 ;  /* 0x000000040f0e0825 */ /* 0x002fc800078e0010 */
[----:B------:R-:W-:Y:S02]  /*0800*/  @P0 IMAD.WIDE.U32 R16, R19, 0x4, R16 ;  /* 0x0000000413100825 */ /* 0x000fe400078e0010 */
[----:B0-----:R-:W5:Y:S02]  /*0810*/  @P0 LDG.E R14, desc[UR8][R14.64] ;  /* 0x000000080e0e0981 */ /* 0x001f64000c1e1900 */
[----:B--2---:R-:W-:Y:S01]  /*0820*/  @P0 IMAD.WIDE R6, R11, 0x4, R6 ;  /* 0x000000040b060825 */ /* 0x004fe200078e0206 */
[----:B------:R-:W-:Y:S01]  /*0830*/  @!P1 IADD3 R11, PT, PT, R4, R5, RZ ;  /* 0x00000005040b9210 */ /* 0x000fe20007ffe0ff */
[----:B------:R-:W2:Y:S02]  /*0840*/  @P0 LDG.E R16, desc[UR8][R16.64] ;  /* 0x0000000810100981 */ /* 0x000ea4000c1e1900 */
[----:B------:R-:W-:Y:S02]  /*0850*/  @!P1 IMAD R5, R5, R0, R3 ;  /* 0x0000000005059224 */ /* 0x000fe400078e0203 */
[----:B------:R-:W5:Y:S01]  /*0860*/  @P0 LDG.E R19, desc[UR8][R6.64] ;  /* 0x0000000806130981 */ /* 0x000f62000c1e1900 */
[----:B---3--:R-:W-:-:S03]  /*0870*/  @!P1 IMAD.WIDE R12, R11, 0x4, R12 ;  /* 0x000000040b0c9825 */ /* 0x008fc600078e020c */
[----:B------:R-:W2:Y:S04]  /*0880*/  @P0 LDG.E R0, desc[UR8][R6.64+0x4] ;  /* 0x0000040806000981 */ /* 0x000ea8000c1e1900 */
[----:B------:R-:W3:Y:S01]  /*0890*/  @!P1 LDG.E R13, desc[UR8][R12.64] ;  /* 0x000000080c0d9981 */ /* 0x000ee2000c1e1900 */
[----:B----4-:R-:W-:-:S06]  /*08a0*/  @!P1 IMAD.WIDE.U32 R8, R5, 0x4, R8 ;  /* 0x0000000405089825 */ /* 0x010fcc00078e0008 */
[----:B------:R-:W3:Y:S01]  /*08b0*/  @!P1 LDG.E R8, desc[UR8][R8.64] ;  /* 0x0000000808089981 */ /* 0x000ee2000c1e1900 */
[----:B-----5:R-:W-:-:S04]  /*08c0*/  @P0 IMAD R19, R19, R14, R10 ;  /* 0x0000000e13130224 */ /* 0x020fc800078e020a */
[----:B--2---:R-:W-:-:S04]  /*08d0*/  @P0 IMAD R10, R0, R16, R19 ;  /* 0x00000010000a0224 */ /* 0x004fc800078e0213 */
[----:B---3--:R-:W-:-:S07]  /*08e0*/  @!P1 IMAD R10, R13, R8, R10 ;  /* 0x000000080d0a9224 */ /* 0x008fce00078e020a */
.L_x_2:
[----:B------:R-:W1:Y:S01]  /*08f0*/  LDC.64 R6, c[0x0][0x390] ;  /* 0x0000e400ff067b82 */ /* 0x000e620000000a00 */
[----:B------:R-:W-:-:S05]  /*0900*/  IADD3 R3, PT, PT, R3, R4, RZ ;  /* 0x0000000403037210 */ /* 0x000fca0007ffe0ff */
[----:B-1----:R-:W-:-:S05]  /*0910*/  IMAD.WIDE R2, R3, 0x4, R6 ;  /* 0x0000000403027825 */ /* 0x002fca00078e0206 */
[----:B0-----:R-:W-:Y:S01]  /*0920*/  STG.E desc[UR8][R2.64], R10 ;  /* 0x0000000a02007986 */ /* 0x001fe2000c101908 */
[----:B------:R-:W-:Y:S05]  /*0930*/  EXIT ;  /* 0x000000000000794d */ /* 0x000fea0003800000 */
.L_x_4:
[----:B------:R-:W-:-:S00]  /*0940*/  BRA `(.L_x_4) ;  /* 0xfffffffc00fc7947 */ /* 0x000fc0000383ffff */
[----:B------:R-:W-:-:S00]  /*0950*/  NOP ;  /* 0x0000000000007918 */ /* 0x000fc00000000000 */
        /* <DEDUP_REMOVED lines=10> */
.L_x_5:


//--------------------- .nv.shared.reserved.0     --------------------------
	.section	.nv.shared.reserved.0,"aw",@nobits
	.weak		__nv_reservedSMEM_offset_0_alias
	.size		__nv_reservedSMEM_offset_0_alias, 0, 64
	.other		__nv_reservedSMEM_offset_0_alias,@"STO_CUDA_RESERVED_SHARED STV_DEFAULT"
__nv_reservedSMEM_offset_0_alias:
	.zero		0
	.zero		64


//--------------------- .nv.constant0._Z9matrixMulPiS_S_i --------------------------
	.section	.nv.constant0._Z9matrixMulPiS_S_i,"a",@progbits
	.sectionflags	@""
	.align	4
.nv.constant0._Z9matrixMulPiS_S_i:
	.zero		924


//--------------------- SYMBOLS --------------------------

	.type		.nv.reservedSmem.offset0,@object
	.size		.nv.reservedSmem.offset0,0x4
